	.headerflags	@"EF_CUDA_TEXMODE_UNIFIED EF_CUDA_64BIT_ADDRESS EF_CUDA_ACCELERATORS EF_CUDA_SM90 EF_CUDA_VIRTUAL_SM(EF_CUDA_SM90)"
	.elftype	@"ET_EXEC"


//--------------------- .nv.info                  --------------------------
	.section	.nv.info,"",@"SHT_CUDA_INFO"
	.align	4


	//----- nvinfo : EIATTR_REGCOUNT
	.align		4
        /*0000*/ 	.byte	0x04, 0x2f
        /*0002*/ 	.short	(.L_3 - .L_2)
	.align		4
.L_2:
        /*0004*/ 	.word	index@(triton_per_fused__weight_norm_interface_28)
        /*0008*/ 	.word	0x00000013


	//----- nvinfo : EIATTR_MIN_STACK_SIZE
	.align		4
.L_3:
        /*000c*/ 	.byte	0x04, 0x12
        /*000e*/ 	.short	(.L_5 - .L_4)
	.align		4
.L_4:
        /*0010*/ 	.word	index@(triton_per_fused__weight_norm_interface_28)
        /*0014*/ 	.word	0x00000000


	//----- nvinfo : EIATTR_FRAME_SIZE
	.align		4
.L_5:
        /*0018*/ 	.byte	0x04, 0x11
        /*001a*/ 	.short	(.L_7 - .L_6)
	.align		4
.L_6:
        /*001c*/ 	.word	index@(triton_per_fused__weight_norm_interface_28)
        /*0020*/ 	.word	0x00000000


	//----- nvinfo : EIATTR_MIN_STACK_SIZE
	.align		4
.L_7:
        /*0024*/ 	.byte	0x04, 0x12
        /*0026*/ 	.short	(.L_9 - .L_8)
	.align		4
.L_8:
        /*0028*/ 	.word	index@(triton_per_fused__weight_norm_interface_28)
        /*002c*/ 	.word	0x00000000
.L_9:


//--------------------- .nv.info.triton_per_fused__weight_norm_interface_28 --------------------------
	.section	.nv.info.triton_per_fused__weight_norm_interface_28,"",@"SHT_CUDA_INFO"
	.sectionflags	@""
	.align	4


	//----- nvinfo : EIATTR_CUDA_API_VERSION
	.align		4
        /*0000*/ 	.byte	0x04, 0x37
        /*0002*/ 	.short	(.L_11 - .L_10)
.L_10:
        /*0004*/ 	.word	0x0000007c


	//----- nvinfo : EIATTR_KPARAM_INFO
	.align		4
.L_11:
        /*0008*/ 	.byte	0x04, 0x17
        /*000a*/ 	.short	(.L_13 - .L_12)
.L_12:
        /*000c*/ 	.word	0x00000000
        /*0010*/ 	.short	0x0005
        /*0012*/ 	.short	0x0024
        /*0014*/ 	.byte	0x00, 0xf0, 0x11, 0x00


	//----- nvinfo : EIATTR_KPARAM_INFO
	.align		4
.L_13:
        /*0018*/ 	.byte	0x04, 0x17
        /*001a*/ 	.short	(.L_15 - .L_14)
.L_14:
        /*001c*/ 	.word	0x00000000
        /*0020*/ 	.short	0x0004
        /*0022*/ 	.short	0x0020
        /*0024*/ 	.byte	0x00, 0xf0, 0x11, 0x00


	//----- nvinfo : EIATTR_KPARAM_INFO
	.align		4
.L_15:
        /*0028*/ 	.byte	0x04, 0x17
        /*002a*/ 	.short	(.L_17 - .L_16)
.L_16:
        /*002c*/ 	.word	0x00000000
        /*0030*/ 	.short	0x0003
        /*0032*/ 	.short	0x0018
        /*0034*/ 	.byte	0x00, 0xf4, 0x21, 0x00


	//----- nvinfo : EIATTR_KPARAM_INFO
	.align		4
.L_17:
        /*0038*/ 	.byte	0x04, 0x17
        /*003a*/ 	.short	(.L_19 - .L_18)
.L_18:
        /*003c*/ 	.word	0x00000000
        /*0040*/ 	.short	0x0002
        /*0042*/ 	.short	0x0010
        /*0044*/ 	.byte	0x00, 0xf4, 0x21, 0x00


	//----- nvinfo : EIATTR_KPARAM_INFO
	.align		4
.L_19:
        /*0048*/ 	.byte	0x04, 0x17
        /*004a*/ 	.short	(.L_21 - .L_20)
.L_20:
        /*004c*/ 	.word	0x00000000
        /*0050*/ 	.short	0x0001
        /*0052*/ 	.short	0x0008
        /*0054*/ 	.byte	0x00, 0xf4, 0x21, 0x00


	//----- nvinfo : EIATTR_KPARAM_INFO
	.align		4
.L_21:
        /*0058*/ 	.byte	0x04, 0x17
        /*005a*/ 	.short	(.L_23 - .L_22)
.L_22:
        /*005c*/ 	.word	0x00000000
        /*0060*/ 	.short	0x0000
        /*0062*/ 	.short	0x0000
        /*0064*/ 	.byte	0x00, 0xf4, 0x21, 0x00


	//----- nvinfo : EIATTR_SPARSE_MMA_MASK
	.align		4
.L_23:
        /*0068*/ 	.byte	0x03, 0x50
        /*006a*/ 	.short	0x0000


	//----- nvinfo : EIATTR_MAXREG_COUNT
	.align		4
        /*006c*/ 	.byte	0x03, 0x1b
        /*006e*/ 	.short	0x00ff


	//----- nvinfo : EIATTR_COOP_GROUP_MASK_REGIDS
	.align		4
        /*0070*/ 	.byte	0x04, 0x29
        /*0072*/ 	.short	(.L_25 - .L_24)


	//   ....[0]....
.L_24:
        /*0074*/ 	.word	0xffffffff


	//   ....[1]....
        /*0078*/ 	.word	0xffffffff


	//   ....[2]....
        /*007c*/ 	.word	0xffffffff


	//   ....[3]....
        /*0080*/ 	.word	0xffffffff


	//   ....[4]....
        /*0084*/ 	.word	0xffffffff


	//   ....[5]....
        /*0088*/ 	.word	0xffffffff


	//   ....[6]....
        /*008c*/ 	.word	0xffffffff


	//   ....[7]....
        /*0090*/ 	.word	0xffffffff


	//----- nvinfo : EIATTR_COOP_GROUP_INSTR_OFFSETS
	.align		4
.L_25:
        /*0094*/ 	.byte	0x04, 0x28
        /*0096*/ 	.short	(.L_27 - .L_26)


	//   ....[0]....
.L_26:
        /*0098*/ 	.word	0x000001a0


	//   ....[1]....
        /*009c*/ 	.word	0x000001b0


	//   ....[2]....
        /*00a0*/ 	.word	0x000001e0


	//   ....[3]....
        /*00a4*/ 	.word	0x000001f0


	//   ....[4]....
        /*00a8*/ 	.word	0x00000220


	//   ....[5]....
        /*00ac*/ 	.word	0x00000230


	//   ....[6]....
        /*00b0*/ 	.word	0x00000260


	//   ....[7]....
        /*00b4*/ 	.word	0x00000270


	//----- nvinfo : EIATTR_EXIT_INSTR_OFFSETS
	.align		4
.L_27:
        /*00b8*/ 	.byte	0x04, 0x1c
        /*00ba*/ 	.short	(.L_29 - .L_28)


	//   ....[0]....
.L_28:
        /*00bc*/ 	.word	0x000003c0


	//   ....[1]....
        /*00c0*/ 	.word	0x000003e0


	//----- nvinfo : EIATTR_REQNTID
	.align		4
.L_29:
        /*00c4*/ 	.byte	0x04, 0x10
        /*00c6*/ 	.short	(.L_31 - .L_30)
.L_30:
        /*00c8*/ 	.word	0x00000040
        /*00cc*/ 	.word	0x00000001
        /*00d0*/ 	.word	0x00000001


	//----- nvinfo : EIATTR_CBANK_PARAM_SIZE
	.align		4
.L_31:
        /*00d4*/ 	.byte	0x03, 0x19
        /*00d6*/ 	.short	0x0028


	//----- nvinfo : EIATTR_PARAM_CBANK
	.align		4
        /*00d8*/ 	.byte	0x04, 0x0a
        /*00da*/ 	.short	(.L_33 - .L_32)
	.align		4
.L_32:
        /*00dc*/ 	.word	index@(.nv.constant0.triton_per_fused__weight_norm_interface_28)
        /*00e0*/ 	.short	0x0210
        /*00e2*/ 	.short	0x0028


	//----- nvinfo : EIATTR_SW_WAR
	.align		4
.L_33:
        /*00e4*/ 	.byte	0x04, 0x36
        /*00e6*/ 	.short	(.L_35 - .L_34)
.L_34:
        /*00e8*/ 	.word	0x00000008
.L_35:


//--------------------- .nv.callgraph             --------------------------
	.section	.nv.callgraph,"",@"SHT_CUDA_CALLGRAPH"
	.align	4
	.sectionentsize	8
	.align		4
        /*0000*/ 	.word	0x00000000
	.align		4
        /*0004*/ 	.word	0xffffffff
	.align		4
        /*0008*/ 	.word	0x00000000
	.align		4
        /*000c*/ 	.word	0xfffffffe
	.align		4
        /*0010*/ 	.word	0x00000000
	.align		4
        /*0014*/ 	.word	0xfffffffd
	.align		4
        /*0018*/ 	.word	0x00000000
	.align		4
        /*001c*/ 	.word	0xfffffffc


//--------------------- .nv.constant4             --------------------------
	.section	.nv.constant4,"a",@progbits
	.align	8
	.align		8
.nv.constant4:
        /*0000*/ 	.dword	_$_str
	.align		8
        /*0008*/ 	.dword	_$_str_$_2


//--------------------- .text.triton_per_fused__weight_norm_interface_28 --------------------------
	.section	.text.triton_per_fused__weight_norm_interface_28,"ax",@progbits
	.sectionflags	@"SHF_BARRIERS=1"
	.align	128
        .global         triton_per_fused__weight_norm_interface_28
        .type           triton_per_fused__weight_norm_interface_28,@function
        .size           triton_per_fused__weight_norm_interface_28,(.L_x_1 - triton_per_fused__weight_norm_interface_28)
        .other          triton_per_fused__weight_norm_interface_28,@"STO_CUDA_ENTRY STV_DEFAULT"
triton_per_fused__weight_norm_interface_28:
.text.triton_per_fused__weight_norm_interface_28:
[----:B------:R-:W0:Y:S02]  /*0000*/  LDC R1, c[0x0][0x28] ;  /* 0x00000a00ff017b82 */ /* 0x000e240000000800 */
[----:B------:R-:W1:Y:S01]  /*0010*/  S2R R2, SR_CTAID.X ;  /* 0x0000000000027919 */ /* 0x000e620000002500 */
[----:B------:R-:W2:Y:S01]  /*0020*/  LDC.64 R6, c[0x0][0x218] ;  /* 0x00008600ff067b82 */ /* 0x000ea20000000a00 */
[----:B------:R-:W-:Y:S01]  /*0030*/  CS2R R4, SRZ ;  /* 0x0000000000047805 */ /* 0x000fe2000001ff00 */
[----:B------:R-:W-:Y:S01]  /*0040*/  ULDC.64 UR4, c[0x0][0x208] ;  /* 0x0000820000047ab9 */ /* 0x000fe20000000a00 */
[----:B------:R-:W3:Y:S05]  /*0050*/  S2R R12, SR_TID.X ;  /* 0x00000000000c7919 */ /* 0x000eea0000002100 */
[----:B------:R-:W4:Y:S01]  /*0060*/  LDC.64 R8, c[0x0][0x220] ;  /* 0x00008800ff087b82 */ /* 0x000f220000000a00 */
[----:B-1----:R-:W-:-:S02]  /*0070*/  ISETP.GE.AND P0, PT, R2, 0x4, PT ;  /* 0x000000040200780c */ /* 0x002fc40003f06270 */
[----:B---3--:R-:W-:-:S04]  /*0080*/  LOP3.LUT R3, R12, 0xf, RZ, 0xc0, !PT ;  /* 0x0000000f0c037812 */ /* 0x008fc800078ec0ff */
[----:B------:R-:W-:Y:S01]  /*0090*/  ISETP.LT.U32.AND P1, PT, R3, 0xc, !P0 ;  /* 0x0000000c0300780c */ /* 0x000fe20004721070 */
[----:B------:R-:W-:-:S04]  /*00a0*/  IMAD R0, R2, 0xc, R3 ;  /* 0x0000000c02007824 */ /* 0x000fc800078e0203 */
[----:B--2---:R-:W-:-:S08]  /*00b0*/  IMAD.WIDE R6, R0, 0x4, R6 ;  /* 0x0000000400067825 */ /* 0x004fd000078e0206 */
[----:B------:R-:W2:Y:S04]  /*00c0*/  @P1 LDG.E R4, desc[UR4][R6.64] ;  /* 0x0000000406041981 */ /* 0x000ea8000c1e1900 */
[----:B------:R-:W3:Y:S01]  /*00d0*/  @P1 LDG.E R5, desc[UR4][R6.64] ;  /* 0x0000000406051981 */ /* 0x000ee2000c1e1900 */
[----:B------:R-:W-:Y:S01]  /*00e0*/  HFMA2.MMA R3, -RZ, RZ, 0, 0 ;  /* 0x00000000ff037435 */ /* 0x000fe200000001ff */
[----:B----4-:R-:W-:-:S09]  /*00f0*/  IMAD.WIDE R8, R2, 0x4, R8 ;  /* 0x0000000402087825 */ /* 0x010fd200078e0208 */
[----:B------:R1:W4:Y:S01]  /*0100*/  @!P0 LDG.E.EL R3, desc[UR4][R8.64] ;  /* 0x0000000408038981 */ /* 0x000322000c2e1900 */
[----:B------:R-:W-:Y:S01]  /*0110*/  BAR.SYNC.DEFER_BLOCKING 0x0 ;  /* 0x0000000000007b1d */ /* 0x000fe20000010000 */
[----:B------:R-:W-:-:S04]  /*0120*/  LOP3.LUT P0, RZ, R12, 0x3f, RZ, 0xc0, !PT ;  /* 0x0000003f0cff7812 */ /* 0x000fc8000780c0ff */
[----:B------:R-:W-:Y:S02]  /*0130*/  ISETP.LT.AND P0, PT, R2, 0x4, !P0 ;  /* 0x000000040200780c */ /* 0x000fe40004701270 */
[----:B--2---:R-:W-:Y:S02]  /*0140*/  SEL R4, R4, RZ, P1 ;  /* 0x000000ff04047207 */ /* 0x004fe40000800000 */
[----:B---3--:R-:W-:-:S03]  /*0150*/  SEL R5, R5, RZ, P1 ;  /* 0x000000ff05057207 */ /* 0x008fc60000800000 */
[----:B------:R-:W-:Y:S02]  /*0160*/  FMUL R10, R4, R4 ;  /* 0x00000004040a7220 */ /* 0x000fe40000400000 */
[----:B------:R-:W-:-:S03]  /*0170*/  FMUL R5, R5, R5 ;  /* 0x0000000505057220 */ /* 0x000fc60000400000 */
[----:B------:R-:W-:Y:S02]  /*0180*/  FSEL R10, R10, RZ, P1 ;  /* 0x000000ff0a0a7208 */ /* 0x000fe40000800000 */
[----:B------:R-:W-:-:S03]  /*0190*/  FSEL R5, R5, RZ, P1 ;  /* 0x000000ff05057208 */ /* 0x000fc60000800000 */
[----:B------:R-:W2:Y:S04]  /*01a0*/  SHFL.BFLY PT, R11, R10, 0x8, 0x1f ;  /* 0x0d001f000a0b7f89 */ /* 0x000ea800000e0000 */
[----:B------:R-:W3:Y:S01]  /*01b0*/  SHFL.BFLY PT, R14, R5, 0x8, 0x1f ;  /* 0x0d001f00050e7f89 */ /* 0x000ee200000e0000 */
[----:B--2---:R-:W-:Y:S01]  /*01c0*/  FADD R11, R10, R11 ;  /* 0x0000000b0a0b7221 */ /* 0x004fe20000000000 */
[----:B---3--:R-:W-:-:S04]  /*01d0*/  FADD R14, R5, R14 ;  /* 0x0000000e050e7221 */ /* 0x008fc80000000000 */
[----:B------:R-:W2:Y:S04]  /*01e0*/  SHFL.BFLY PT, R6, R11, 0x4, 0x1f ;  /* 0x0c801f000b067f89 */ /* 0x000ea800000e0000 */
[----:B-1----:R-:W1:Y:S01]  /*01f0*/  SHFL.BFLY PT, R9, R14, 0x4, 0x1f ;  /* 0x0c801f000e097f89 */ /* 0x002e6200000e0000 */
[----:B--2---:R-:W-:Y:S01]  /*0200*/  FADD R6, R11, R6 ;  /* 0x000000060b067221 */ /* 0x004fe20000000000 */
[----:B-1----:R-:W-:-:S04]  /*0210*/  FADD R13, R14, R9 ;  /* 0x000000090e0d7221 */ /* 0x002fc80000000000 */
[----:B------:R-:W1:Y:S04]  /*0220*/  SHFL.BFLY PT, R7, R6, 0x2, 0x1f ;  /* 0x0c401f0006077f89 */ /* 0x000e6800000e0000 */
[----:B------:R-:W2:Y:S01]  /*0230*/  SHFL.BFLY PT, R16, R13, 0x2, 0x1f ;  /* 0x0c401f000d107f89 */ /* 0x000ea200000e0000 */
[----:B-1----:R-:W-:Y:S01]  /*0240*/  FADD R7, R6, R7 ;  /* 0x0000000706077221 */ /* 0x002fe20000000000 */
[----:B--2---:R-:W-:-:S04]  /*0250*/  FADD R16, R13, R16 ;  /* 0x000000100d107221 */ /* 0x004fc80000000000 */
[----:B------:R-:W1:Y:S04]  /*0260*/  SHFL.BFLY PT, R8, R7, 0x1, 0x1f ;  /* 0x0c201f0007087f89 */ /* 0x000e6800000e0000 */
[----:B------:R-:W2:Y:S01]  /*0270*/  SHFL.BFLY PT, R5, R16, 0x1, 0x1f ;  /* 0x0c201f0010057f89 */ /* 0x000ea200000e0000 */
[----:B-1----:R-:W-:Y:S02]  /*0280*/  FADD R10, R7, R8 ;  /* 0x00000008070a7221 */ /* 0x002fe40000000000 */
[----:B------:R-:W1:Y:S02]  /*0290*/  LDC.64 R8, c[0x0][0x210] ;  /* 0x00008400ff087b82 */ /* 0x000e640000000a00 */
[----:B------:R-:W3:Y:S01]  /*02a0*/  MUFU.SQRT R11, R10 ;  /* 0x0000000a000b7308 */ /* 0x000ee20000002000 */
[----:B--2---:R-:W-:-:S05]  /*02b0*/  FADD R5, R16, R5 ;  /* 0x0000000510057221 */ /* 0x004fca0000000000 */
[----:B------:R-:W2:Y:S02]  /*02c0*/  LDC.64 R6, c[0x0][0x228] ;  /* 0x00008a00ff067b82 */ /* 0x000ea40000000a00 */
[----:B------:R-:W-:Y:S01]  /*02d0*/  MUFU.SQRT R5, R5 ;  /* 0x0000000500057308 */ /* 0x000fe20000002000 */
[C---:B---3--:R-:W-:Y:S02]  /*02e0*/  FSETP.GT.AND P3, PT, R11.reuse, 8.50705917302346158658e+37, PT ;  /* 0x7e8000000b00780b */ /* 0x048fe40003f64000 */
[----:B------:R-:W-:-:S11]  /*02f0*/  FSETP.GEU.AND P2, PT, R11, 1.175494350822287508e-38, PT ;  /* 0x008000000b00780b */ /* 0x000fd60003f4e000 */
[----:B------:R-:W-:Y:S01]  /*0300*/  @P3 FMUL R11, R11, 0.25 ;  /* 0x3e8000000b0b3820 */ /* 0x000fe20000400000 */
[----:B----4-:R-:W-:Y:S01]  /*0310*/  @P3 FMUL R3, R3, 0.25 ;  /* 0x3e80000003033820 */ /* 0x010fe20000400000 */
[----:B------:R-:W-:Y:S01]  /*0320*/  LOP3.LUT P3, RZ, R12, 0x30, RZ, 0xc0, !PT ;  /* 0x000000300cff7812 */ /* 0x000fe2000786c0ff */
[----:B--2---:R-:W-:-:S04]  /*0330*/  IMAD.WIDE R6, R0, 0x4, R6 ;  /* 0x0000000400067825 */ /* 0x004fc800078e0206 */
[----:B------:R-:W-:Y:S01]  /*0340*/  @!P2 FMUL R11, R11, 16777216 ;  /* 0x4b8000000b0ba820 */ /* 0x000fe20000400000 */
[----:B------:R-:W-:Y:S01]  /*0350*/  @!P2 FMUL R3, R3, 16777216 ;  /* 0x4b8000000303a820 */ /* 0x000fe20000400000 */
[----:B------:R-:W-:Y:S02]  /*0360*/  PLOP3.LUT P1, PT, P3, P1, PT, 0x8, 0x0 ;  /* 0x000000000000781c */ /* 0x000fe40001f22170 */
[----:B------:R-:W2:Y:S02]  /*0370*/  MUFU.RCP R14, R11 ;  /* 0x0000000b000e7308 */ /* 0x000ea40000001000 */
[----:B--2---:R-:W-:Y:S01]  /*0380*/  FMUL R13, R14, R3 ;  /* 0x000000030e0d7220 */ /* 0x004fe20000400000 */
[----:B-1----:R-:W-:-:S04]  /*0390*/  IMAD.WIDE R2, R2, 0x4, R8 ;  /* 0x0000000402027825 */ /* 0x002fc800078e0208 */
[----:B------:R-:W-:Y:S01]  /*03a0*/  FMUL R13, R4, R13 ;  /* 0x0000000d040d7220 */ /* 0x000fe20000400000 */
[----:B------:R1:W-:Y:S03]  /*03b0*/  @P0 STG.E desc[UR4][R2.64], R5 ;  /* 0x0000000502000986 */ /* 0x0003e6000c101904 */
[----:B------:R-:W-:Y:S05]  /*03c0*/  @!P1 EXIT ;  /* 0x000000000000994d */ /* 0x000fea0003800000 */
[----:B------:R-:W-:Y:S01]  /*03d0*/  STG.E desc[UR4][R6.64], R13 ;  /* 0x0000000d06007986 */ /* 0x000fe2000c101904 */
[----:B------:R-:W-:Y:S05]  /*03e0*/  EXIT ;  /* 0x000000000000794d */ /* 0x000fea0003800000 */
.L_x_0:
[----:B------:R-:W-:-:S00]  /*03f0*/  BRA `(.L_x_0) ;  /* 0xfffffffc00fc7947 */ /* 0x000fc0000383ffff */
[----:B------:R-:W-:-:S00]  /*0400*/  NOP ;  /* 0x0000000000007918 */ /* 0x000fc00000000000 */
[----:B------:R-:W-:-:S00]  /*0410*/  NOP ;  /* 0x0000000000007918 */ /* 0x000fc00000000000 */
[----:B------:R-:W-:-:S00]  /*0420*/  NOP ;  /* 0x0000000000007918 */ /* 0x000fc00000000000 */
[----:B------:R-:W-:-:S00]  /*0430*/  NOP ;  /* 0x0000000000007918 */ /* 0x000fc00000000000 */
[----:B------:R-:W-:-:S00]  /*0440*/  NOP ;  /* 0x0000000000007918 */ /* 0x000fc00000000000 */
[----:B------:R-:W-:-:S00]  /*0450*/  NOP ;  /* 0x0000000000007918 */ /* 0x000fc00000000000 */
[----:B------:R-:W-:-:S00]  /*0460*/  NOP ;  /* 0x0000000000007918 */ /* 0x000fc00000000000 */
[----:B------:R-:W-:-:S00]  /*0470*/  NOP ;  /* 0x0000000000007918 */ /* 0x000fc00000000000 */
.L_x_1:


//--------------------- .nv.global.init           --------------------------
	.section	.nv.global.init,"aw",@progbits
.nv.global.init:
	.type		_$_str,@object
	.size		_$_str,(_$_str_$_2 - _$_str)
_$_str:
        /*0000*/ 	.byte	0x5f, 0x5f, 0x43, 0x55, 0x44, 0x41, 0x5f, 0x46, 0x54, 0x5a, 0x00
	.type		_$_str_$_2,@object
	.size		_$_str_$_2,(.L_1 - _$_str_$_2)
_$_str_$_2:
        /*000b*/ 	.byte	0x5f, 0x5f, 0x43, 0x55, 0x44, 0x41, 0x5f, 0x50, 0x52, 0x45, 0x43, 0x5f, 0x53, 0x51, 0x52, 0x54
        /*001b*/ 	.byte	0x00
.L_1:


//--------------------- .nv.constant0.triton_per_fused__weight_norm_interface_28 --------------------------
	.section	.nv.constant0.triton_per_fused__weight_norm_interface_28,"a",@progbits
	.sectionflags	@""
	.align	4
.nv.constant0.triton_per_fused__weight_norm_interface_28:
	.zero		568
